//
// Generated by NVIDIA NVVM Compiler
//
// Compiler Build ID: CL-36424714
// Cuda compilation tools, release 13.0, V13.0.88
// Based on NVVM 20.0.0
//

.version 9.0
.target sm_100
.address_size 64

	// .globl	_Z29matrixTranspose_static_sharedPfS_i
// _ZZ29matrixTranspose_static_sharedPfS_iE9sharedMem has been demoted
.extern .shared .align 16 .b8 sharedMem[];

.visible .entry _Z29matrixTranspose_static_sharedPfS_i(
	.param .u64 .ptr .align 1 _Z29matrixTranspose_static_sharedPfS_i_param_0,
	.param .u64 .ptr .align 1 _Z29matrixTranspose_static_sharedPfS_i_param_1,
	.param .u32 _Z29matrixTranspose_static_sharedPfS_i_param_2
)
{
	.reg .b32 	%r<15>;
	.reg .b32 	%f<3>;
	.reg .b64 	%rd<9>;
	// demoted variable
	.shared .align 4 .b8 _ZZ29matrixTranspose_static_sharedPfS_iE9sharedMem[36864];
	ld.param.u64 	%rd1, [_Z29matrixTranspose_static_sharedPfS_i_param_0];
	ld.param.u64 	%rd2, [_Z29matrixTranspose_static_sharedPfS_i_param_1];
	ld.param.u32 	%r1, [_Z29matrixTranspose_static_sharedPfS_i_param_2];
	cvta.to.global.u64 	%rd3, %rd1;
	cvta.to.global.u64 	%rd4, %rd2;
	mov.u32 	%r2, %ntid.x;
	mov.u32 	%r3, %ctaid.x;
	mov.u32 	%r4, %tid.x;
	mad.lo.s32 	%r5, %r2, %r3, %r4;
	mov.u32 	%r6, %ntid.y;
	mov.u32 	%r7, %ctaid.y;
	mov.u32 	%r8, %tid.y;
	mad.lo.s32 	%r9, %r6, %r7, %r8;
	mad.lo.s32 	%r10, %r1, %r5, %r9;
	mul.wide.s32 	%rd5, %r10, 4;
	add.s64 	%rd6, %rd4, %rd5;
	ld.global.f32 	%f1, [%rd6];
	mad.lo.s32 	%r11, %r1, %r9, %r5;
	shl.b32 	%r12, %r11, 2;
	mov.u32 	%r13, _ZZ29matrixTranspose_static_sharedPfS_iE9sharedMem;
	add.s32 	%r14, %r13, %r12;
	st.shared.f32 	[%r14], %f1;
	bar.sync 	0;
	ld.shared.f32 	%f2, [%r14];
	mul.wide.s32 	%rd7, %r11, 4;
	add.s64 	%rd8, %rd3, %rd7;
	st.global.f32 	[%rd8], %f2;
	ret;

}
	// .globl	_Z30matrixTranspose_dynamic_sharedPfS_i
.visible .entry _Z30matrixTranspose_dynamic_sharedPfS_i(
	.param .u64 .ptr .align 1 _Z30matrixTranspose_dynamic_sharedPfS_i_param_0,
	.param .u64 .ptr .align 1 _Z30matrixTranspose_dynamic_sharedPfS_i_param_1,
	.param .u32 _Z30matrixTranspose_dynamic_sharedPfS_i_param_2
)
{
	.reg .b32 	%r<15>;
	.reg .b32 	%f<3>;
	.reg .b64 	%rd<9>;

	ld.param.u64 	%rd1, [_Z30matrixTranspose_dynamic_sharedPfS_i_param_0];
	ld.param.u64 	%rd2, [_Z30matrixTranspose_dynamic_sharedPfS_i_param_1];
	ld.param.u32 	%r1, [_Z30matrixTranspose_dynamic_sharedPfS_i_param_2];
	cvta.to.global.u64 	%rd3, %rd1;
	cvta.to.global.u64 	%rd4, %rd2;
	mov.u32 	%r2, %ntid.x;
	mov.u32 	%r3, %ctaid.x;
	mov.u32 	%r4, %tid.x;
	mad.lo.s32 	%r5, %r2, %r3, %r4;
	mov.u32 	%r6, %ntid.y;
	mov.u32 	%r7, %ctaid.y;
	mov.u32 	%r8, %tid.y;
	mad.lo.s32 	%r9, %r6, %r7, %r8;
	mad.lo.s32 	%r10, %r1, %r5, %r9;
	mul.wide.s32 	%rd5, %r10, 4;
	add.s64 	%rd6, %rd4, %rd5;
	ld.global.f32 	%f1, [%rd6];
	mad.lo.s32 	%r11, %r1, %r9, %r5;
	shl.b32 	%r12, %r11, 2;
	mov.u32 	%r13, sharedMem;
	add.s32 	%r14, %r13, %r12;
	st.shared.f32 	[%r14], %f1;
	bar.sync 	0;
	ld.shared.f32 	%f2, [%r14];
	mul.wide.s32 	%rd7, %r11, 4;
	add.s64 	%rd8, %rd3, %rd7;
	st.global.f32 	[%rd8], %f2;
	ret;

}


// ===== COMPILED SASS (sm_100) =====

	.target	sm_100

	.elftype	@"ET_EXEC"


//--------------------- .note.nv.tkinfo           --------------------------
	.section	.note.nv.tkinfo,"",@"SHT_NOTE"
	.sectionflags	@"SHF_NOTE_NV_TKINFO"
	.tkinfo
        /*0018*/ 	.word	0x00000002
        /*0030*/ 	.string	""
        /*0030*/ 	.string	"ptxas"
        /*0030*/ 	.string	"Cuda compilation tools, release 13.0, V13.0.88"
        /*0030*/ 	.string	"Build cuda_13.0.r13.0/compiler.36424714_0"
        /*0030*/ 	.string	"-arch sm_100 -m 64 "



//--------------------- .note.nv.cuinfo           --------------------------
	.section	.note.nv.cuinfo,"",@"SHT_NOTE"
	.sectionflags	@"SHF_NOTE_NV_CUINFO"
        /*0018*/ 	.short	0x0002
        /*001a*/ 	.short	0x0064
        /*001c*/ 	.short	0x0082
	.zero		2


//--------------------- .nv.info                  --------------------------
	.section	.nv.info,"",@"SHT_CUDA_INFO"
	.align	4


	//----- nvinfo : EIATTR_REGCOUNT
	.align		4
        /*0000*/ 	.byte	0x04, 0x2f
        /*0002*/ 	.short	(.L_1 - .L_0)
	.align		4
.L_0:
        /*0004*/ 	.word	index@(_Z29matrixTranspose_static_sharedPfS_i)
        /*0008*/ 	.word	0x0000000e


	//----- nvinfo : EIATTR_FRAME_SIZE
	.align		4
.L_1:
        /*000c*/ 	.byte	0x04, 0x11
        /*000e*/ 	.short	(.L_3 - .L_2)
	.align		4
.L_2:
        /*0010*/ 	.word	index@(_Z29matrixTranspose_static_sharedPfS_i)
        /*0014*/ 	.word	0x00000000


	//----- nvinfo : EIATTR_REGCOUNT
	.align		4
.L_3:
        /*0018*/ 	.byte	0x04, 0x2f
        /*001a*/ 	.short	(.L_5 - .L_4)
	.align		4
.L_4:
        /*001c*/ 	.word	index@(_Z30matrixTranspose_dynamic_sharedPfS_i)
        /*0020*/ 	.word	0x0000000e


	//----- nvinfo : EIATTR_FRAME_SIZE
	.align		4
.L_5:
        /*0024*/ 	.byte	0x04, 0x11
        /*0026*/ 	.short	(.L_7 - .L_6)
	.align		4
.L_6:
        /*0028*/ 	.word	index@(_Z30matrixTranspose_dynamic_sharedPfS_i)
        /*002c*/ 	.word	0x00000000


	//----- nvinfo : EIATTR_MIN_STACK_SIZE
	.align		4
.L_7:
        /*0030*/ 	.byte	0x04, 0x12
        /*0032*/ 	.short	(.L_9 - .L_8)
	.align		4
.L_8:
        /*0034*/ 	.word	index@(_Z30matrixTranspose_dynamic_sharedPfS_i)
        /*0038*/ 	.word	0x00000000


	//----- nvinfo : EIATTR_MIN_STACK_SIZE
	.align		4
.L_9:
        /*003c*/ 	.byte	0x04, 0x12
        /*003e*/ 	.short	(.L_11 - .L_10)
	.align		4
.L_10:
        /*0040*/ 	.word	index@(_Z29matrixTranspose_static_sharedPfS_i)
        /*0044*/ 	.word	0x00000000
.L_11:


//--------------------- .nv.compat                --------------------------
	.section	.nv.compat,"",@"SHT_CUDA_COMPAT_INFO"
	.align	4
        /*0000*/ 	.byte	0x02, 0x09, 0x00, 0x00, 0x02, 0x02, 0x01, 0x00, 0x02, 0x05, 0x05, 0x00, 0x03, 0x07, 0x01, 0x01
        /*0010*/ 	.byte	0x02, 0x03, 0x00, 0x00, 0x02, 0x06, 0x01, 0x00, 0x04, 0x0b, 0x08, 0x00, 0x09, 0x00, 0x00, 0x00
        /*0020*/ 	.byte	0x00, 0x00, 0x00, 0x00


//--------------------- .nv.info._Z30matrixTranspose_dynamic_sharedPfS_i --------------------------
	.section	.nv.info._Z30matrixTranspose_dynamic_sharedPfS_i,"",@"SHT_CUDA_INFO"
	.sectionflags	@""
	.align	4


	//----- nvinfo : EIATTR_CUDA_API_VERSION
	.align		4
        /*0000*/ 	.byte	0x04, 0x37
        /*0002*/ 	.short	(.L_13 - .L_12)
.L_12:
        /*0004*/ 	.word	0x00000082


	//----- nvinfo : EIATTR_KPARAM_INFO
	.align		4
.L_13:
        /*0008*/ 	.byte	0x04, 0x17
        /*000a*/ 	.short	(.L_15 - .L_14)
.L_14:
        /*000c*/ 	.word	0x00000000
        /*0010*/ 	.short	0x0002
        /*0012*/ 	.short	0x0010
        /*0014*/ 	.byte	0x00, 0xf0, 0x11, 0x00


	//----- nvinfo : EIATTR_KPARAM_INFO
	.align		4
.L_15:
        /*0018*/ 	.byte	0x04, 0x17
        /*001a*/ 	.short	(.L_17 - .L_16)
.L_16:
        /*001c*/ 	.word	0x00000000
        /*0020*/ 	.short	0x0001
        /*0022*/ 	.short	0x0008
        /*0024*/ 	.byte	0x00, 0xf5, 0x21, 0x00


	//----- nvinfo : EIATTR_KPARAM_INFO
	.align		4
.L_17:
        /*0028*/ 	.byte	0x04, 0x17
        /*002a*/ 	.short	(.L_19 - .L_18)
.L_18:
        /*002c*/ 	.word	0x00000000
        /*0030*/ 	.short	0x0000
        /*0032*/ 	.short	0x0000
        /*0034*/ 	.byte	0x00, 0xf5, 0x21, 0x00


	//----- nvinfo : EIATTR_SPARSE_MMA_MASK
	.align		4
.L_19:
        /*0038*/ 	.byte	0x03, 0x50
        /*003a*/ 	.short	0x0000


	//----- nvinfo : EIATTR_MAXREG_COUNT
	.align		4
        /*003c*/ 	.byte	0x03, 0x1b
        /*003e*/ 	.short	0x00ff


	//----- nvinfo : EIATTR_NUM_BARRIERS
	.align		4
        /*0040*/ 	.byte	0x02, 0x4c
        /*0042*/ 	.byte	0x01
	.zero		1


	//----- nvinfo : EIATTR_MERCURY_ISA_VERSION
	.align		4
        /*0044*/ 	.byte	0x03, 0x5f
        /*0046*/ 	.short	0x0101


	//----- nvinfo : EIATTR_VRC_CTA_INIT_COUNT
	.align		4
        /*0048*/ 	.byte	0x02, 0x4a
	.zero		1
	.zero		1


	//----- nvinfo : EIATTR_EXIT_INSTR_OFFSETS
	.align		4
        /*004c*/ 	.byte	0x04, 0x1c
        /*004e*/ 	.short	(.L_21 - .L_20)


	//   ....[0]....
.L_20:
        /*0050*/ 	.word	0x000001a0


	//----- nvinfo : EIATTR_CBANK_PARAM_SIZE
	.align		4
.L_21:
        /*0054*/ 	.byte	0x03, 0x19
        /*0056*/ 	.short	0x0014


	//----- nvinfo : EIATTR_PARAM_CBANK
	.align		4
        /*0058*/ 	.byte	0x04, 0x0a
        /*005a*/ 	.short	(.L_23 - .L_22)
	.align		4
.L_22:
        /*005c*/ 	.word	index@(.nv.constant0._Z30matrixTranspose_dynamic_sharedPfS_i)
        /*0060*/ 	.short	0x0380
        /*0062*/ 	.short	0x0014


	//----- nvinfo : EIATTR_SW_WAR
	.align		4
.L_23:
        /*0064*/ 	.byte	0x04, 0x36
        /*0066*/ 	.short	(.L_25 - .L_24)
.L_24:
        /*0068*/ 	.word	0x00000008
.L_25:


//--------------------- .nv.info._Z29matrixTranspose_static_sharedPfS_i --------------------------
	.section	.nv.info._Z29matrixTranspose_static_sharedPfS_i,"",@"SHT_CUDA_INFO"
	.sectionflags	@""
	.align	4


	//----- nvinfo : EIATTR_CUDA_API_VERSION
	.align		4
        /*0000*/ 	.byte	0x04, 0x37
        /*0002*/ 	.short	(.L_27 - .L_26)
.L_26:
        /*0004*/ 	.word	0x00000082


	//----- nvinfo : EIATTR_KPARAM_INFO
	.align		4
.L_27:
        /*0008*/ 	.byte	0x04, 0x17
        /*000a*/ 	.short	(.L_29 - .L_28)
.L_28:
        /*000c*/ 	.word	0x00000000
        /*0010*/ 	.short	0x0002
        /*0012*/ 	.short	0x0010
        /*0014*/ 	.byte	0x00, 0xf0, 0x11, 0x00


	//----- nvinfo : EIATTR_KPARAM_INFO
	.align		4
.L_29:
        /*0018*/ 	.byte	0x04, 0x17
        /*001a*/ 	.short	(.L_31 - .L_30)
.L_30:
        /*001c*/ 	.word	0x00000000
        /*0020*/ 	.short	0x0001
        /*0022*/ 	.short	0x0008
        /*0024*/ 	.byte	0x00, 0xf5, 0x21, 0x00


	//----- nvinfo : EIATTR_KPARAM_INFO
	.align		4
.L_31:
        /*0028*/ 	.byte	0x04, 0x17
        /*002a*/ 	.short	(.L_33 - .L_32)
.L_32:
        /*002c*/ 	.word	0x00000000
        /*0030*/ 	.short	0x0000
        /*0032*/ 	.short	0x0000
        /*0034*/ 	.byte	0x00, 0xf5, 0x21, 0x00


	//----- nvinfo : EIATTR_SPARSE_MMA_MASK
	.align		4
.L_33:
        /*0038*/ 	.byte	0x03, 0x50
        /*003a*/ 	.short	0x0000


	//----- nvinfo : EIATTR_MAXREG_COUNT
	.align		4
        /*003c*/ 	.byte	0x03, 0x1b
        /*003e*/ 	.short	0x00ff


	//----- nvinfo : EIATTR_NUM_BARRIERS
	.align		4
        /*0040*/ 	.byte	0x02, 0x4c
        /*0042*/ 	.byte	0x01
	.zero		1


	//----- nvinfo : EIATTR_MERCURY_ISA_VERSION
	.align		4
        /*0044*/ 	.byte	0x03, 0x5f
        /*0046*/ 	.short	0x0101


	//----- nvinfo : EIATTR_VRC_CTA_INIT_COUNT
	.align		4
        /*0048*/ 	.byte	0x02, 0x4a
	.zero		1
	.zero		1


	//----- nvinfo : EIATTR_EXIT_INSTR_OFFSETS
	.align		4
        /*004c*/ 	.byte	0x04, 0x1c
        /*004e*/ 	.short	(.L_35 - .L_34)


	//   ....[0]....
.L_34:
        /*0050*/ 	.word	0x000001a0


	//----- nvinfo : EIATTR_CBANK_PARAM_SIZE
	.align		4
.L_35:
        /*0054*/ 	.byte	0x03, 0x19
        /*0056*/ 	.short	0x0014


	//----- nvinfo : EIATTR_PARAM_CBANK
	.align		4
        /*0058*/ 	.byte	0x04, 0x0a
        /*005a*/ 	.short	(.L_37 - .L_36)
	.align		4
.L_36:
        /*005c*/ 	.word	index@(.nv.constant0._Z29matrixTranspose_static_sharedPfS_i)
        /*0060*/ 	.short	0x0380
        /*0062*/ 	.short	0x0014


	//----- nvinfo : EIATTR_SW_WAR
	.align		4
.L_37:
        /*0064*/ 	.byte	0x04, 0x36
        /*0066*/ 	.short	(.L_39 - .L_38)
.L_38:
        /*0068*/ 	.word	0x00000008
.L_39:


//--------------------- .nv.callgraph             --------------------------
	.section	.nv.callgraph,"",@"SHT_CUDA_CALLGRAPH"
	.align	4
	.sectionentsize	8
	.align		4
        /*0000*/ 	.word	0x00000000
	.align		4
        /*0004*/ 	.word	0xffffffff
	.align		4
        /*0008*/ 	.word	0x00000000
	.align		4
        /*000c*/ 	.word	0xfffffffe
	.align		4
        /*0010*/ 	.word	0x00000000
	.align		4
        /*0014*/ 	.word	0xfffffffd
	.align		4
        /*0018*/ 	.word	0x00000000
	.align		4
        /*001c*/ 	.word	0xfffffffc


//--------------------- .text._Z30matrixTranspose_dynamic_sharedPfS_i --------------------------
	.section	.text._Z30matrixTranspose_dynamic_sharedPfS_i,"ax",@progbits
	.align	128
        .global         _Z30matrixTranspose_dynamic_sharedPfS_i
        .type           _Z30matrixTranspose_dynamic_sharedPfS_i,@function
        .size           _Z30matrixTranspose_dynamic_sharedPfS_i,(.L_x_2 - _Z30matrixTranspose_dynamic_sharedPfS_i)
        .other          _Z30matrixTranspose_dynamic_sharedPfS_i,@"STO_CUDA_ENTRY STV_DEFAULT"
_Z30matrixTranspose_dynamic_sharedPfS_i:
.text._Z30matrixTranspose_dynamic_sharedPfS_i:
[----:B------:R-:W-:Y:S01]  /*0000*/  LDC R1, c[0x0][0x37c] ;  /* 0x0000df00ff017b82 */ /* 0x000fe20000000800 */
[----:B------:R-:W0:Y:S01]  /*0010*/  S2R R0, SR_CTAID.X ;  /* 0x0000000000007919 */ /* 0x000e220000002500 */
[----:B------:R-:W0:Y:S06]  /*0020*/  LDCU UR4, c[0x0][0x360] ;  /* 0x00006c00ff0477ac */ /* 0x000e2c0008000800 */
[----:B------:R-:W1:Y:S01]  /*0030*/  LDC.64 R2, c[0x0][0x388] ;  /* 0x0000e200ff027b82 */ /* 0x000e620000000a00 */
[----:B------:R-:W0:Y:S01]  /*0040*/  S2R R5, SR_TID.X ;  /* 0x0000000000057919 */ /* 0x000e220000002100 */
[----:B------:R-:W2:Y:S01]  /*0050*/  LDCU UR5, c[0x0][0x364] ;  /* 0x00006c80ff0577ac */ /* 0x000ea20008000800 */
[----:B------:R-:W2:Y:S01]  /*0060*/  S2R R4, SR_CTAID.Y ;  /* 0x0000000000047919 */ /* 0x000ea20000002600 */
[----:B------:R-:W3:Y:S01]  /*0070*/  LDCU UR8, c[0x0][0x390] ;  /* 0x00007200ff0877ac */ /* 0x000ee20008000800 */
[----:B------:R-:W2:Y:S01]  /*0080*/  S2R R7, SR_TID.Y ;  /* 0x0000000000077919 */ /* 0x000ea20000002200 */
[----:B------:R-:W4:Y:S01]  /*0090*/  LDCU.64 UR6, c[0x0][0x358] ;  /* 0x00006b00ff0677ac */ /* 0x000f220008000a00 */
[----:B0-----:R-:W-:-:S02]  /*00a0*/  IMAD R0, R0, UR4, R5 ;  /* 0x0000000400007c24 */ /* 0x001fc4000f8e0205 */
[----:B--2---:R-:W-:-:S04]  /*00b0*/  IMAD R5, R4, UR5, R7 ;  /* 0x0000000504057c24 */ /* 0x004fc8000f8e0207 */
[----:B---3--:R-:W-:-:S04]  /*00c0*/  IMAD R7, R0, UR8, R5 ;  /* 0x0000000800077c24 */ /* 0x008fc8000f8e0205 */
[----:B-1----:R-:W-:-:S06]  /*00d0*/  IMAD.WIDE R2, R7, 0x4, R2 ;  /* 0x0000000407027825 */ /* 0x002fcc00078e0202 */
[----:B----4-:R-:W2:Y:S01]  /*00e0*/  LDG.E R2, desc[UR6][R2.64] ;  /* 0x0000000602027981 */ /* 0x010ea2000c1e1900 */
[----:B------:R-:W0:Y:S01]  /*00f0*/  S2UR UR5, SR_CgaCtaId ;  /* 0x00000000000579c3 */ /* 0x000e220000008800 */
[----:B------:R-:W-:Y:S01]  /*0100*/  UMOV UR4, 0x400 ;  /* 0x0000040000047882 */ /* 0x000fe20000000000 */
[----:B------:R-:W-:-:S06]  /*0110*/  IMAD R7, R5, UR8, R0 ;  /* 0x0000000805077c24 */ /* 0x000fcc000f8e0200 */
[----:B------:R-:W1:Y:S01]  /*0120*/  LDC.64 R4, c[0x0][0x380] ;  /* 0x0000e000ff047b82 */ /* 0x000e620000000a00 */
[----:B0-----:R-:W-:-:S06]  /*0130*/  ULEA UR4, UR5, UR4, 0x18 ;  /* 0x0000000405047291 */ /* 0x001fcc000f8ec0ff */
[C---:B------:R-:W-:Y:S01]  /*0140*/  LEA R9, R7.reuse, UR4, 0x2 ;  /* 0x0000000407097c11 */ /* 0x040fe2000f8e10ff */
[----:B-1----:R-:W-:-:S04]  /*0150*/  IMAD.WIDE R4, R7, 0x4, R4 ;  /* 0x0000000407047825 */ /* 0x002fc800078e0204 */
[----:B--2---:R-:W-:Y:S01]  /*0160*/  STS [R9], R2 ;  /* 0x0000000209007388 */ /* 0x004fe20000000800 */
[----:B------:R-:W-:Y:S06]  /*0170*/  BAR.SYNC.DEFER_BLOCKING 0x0 ;  /* 0x0000000000007b1d */ /* 0x000fec0000010000 */
[----:B------:R-:W0:Y:S04]  /*0180*/  LDS R11, [R9] ;  /* 0x00000000090b7984 */ /* 0x000e280000000800 */
[----:B0-----:R-:W-:Y:S01]  /*0190*/  STG.E desc[UR6][R4.64], R11 ;  /* 0x0000000b04007986 */ /* 0x001fe2000c101906 */
[----:B------:R-:W-:Y:S05]  /*01a0*/  EXIT ;  /* 0x000000000000794d */ /* 0x000fea0003800000 */
.L_x_0:
[----:B------:R-:W-:-:S00]  /*01b0*/  BRA `(.L_x_0) ;  /* 0xfffffffc00fc7947 */ /* 0x000fc0000383ffff */
[----:B------:R-:W-:-:S00]  /*01c0*/  NOP ;  /* 0x0000000000007918 */ /* 0x000fc00000000000 */
        /* <DEDUP_REMOVED lines=11> */
.L_x_2:


//--------------------- .text._Z29matrixTranspose_static_sharedPfS_i --------------------------
	.section	.text._Z29matrixTranspose_static_sharedPfS_i,"ax",@progbits
	.align	128
        .global         _Z29matrixTranspose_static_sharedPfS_i
        .type           _Z29matrixTranspose_static_sharedPfS_i,@function
        .size           _Z29matrixTranspose_static_sharedPfS_i,(.L_x_3 - _Z29matrixTranspose_static_sharedPfS_i)
        .other          _Z29matrixTranspose_static_sharedPfS_i,@"STO_CUDA_ENTRY STV_DEFAULT"
_Z29matrixTranspose_static_sharedPfS_i:
.text._Z29matrixTranspose_static_sharedPfS_i:
        /* <DEDUP_REMOVED lines=27> */
.L_x_1:
        /* <DEDUP_REMOVED lines=13> */
.L_x_3:


//--------------------- .nv.shared._Z30matrixTranspose_dynamic_sharedPfS_i --------------------------
	.section	.nv.shared._Z30matrixTranspose_dynamic_sharedPfS_i,"aw",@nobits
	.sectionflags	@""
	.align	16
	.zero		1024


//--------------------- .nv.shared.reserved.0     --------------------------
	.section	.nv.shared.reserved.0,"aw",@nobits
	.weak		__nv_reservedSMEM_offset_0_alias
	.size		__nv_reservedSMEM_offset_0_alias, 0, 64
	.other		__nv_reservedSMEM_offset_0_alias,@"STO_CUDA_RESERVED_SHARED STV_DEFAULT"
__nv_reservedSMEM_offset_0_alias:
	.zero		0
	.zero		64


//--------------------- .nv.shared._Z29matrixTranspose_static_sharedPfS_i --------------------------
	.section	.nv.shared._Z29matrixTranspose_static_sharedPfS_i,"aw",@nobits
	.sectionflags	@""
	.align	16
.nv.shared._Z29matrixTranspose_static_sharedPfS_i:
	.zero		37888


//--------------------- .nv.constant0._Z30matrixTranspose_dynamic_sharedPfS_i --------------------------
	.section	.nv.constant0._Z30matrixTranspose_dynamic_sharedPfS_i,"a",@progbits
	.sectionflags	@""
	.align	4
.nv.constant0._Z30matrixTranspose_dynamic_sharedPfS_i:
	.zero		916


//--------------------- .nv.constant0._Z29matrixTranspose_static_sharedPfS_i --------------------------
	.section	.nv.constant0._Z29matrixTranspose_static_sharedPfS_i,"a",@progbits
	.sectionflags	@""
	.align	4
.nv.constant0._Z29matrixTranspose_static_sharedPfS_i:
	.zero		916


//--------------------- SYMBOLS --------------------------

	.type		.nv.reservedSmem.offset0,@object
	.size		.nv.reservedSmem.offset0,0x4
	.type		.nv.reservedSmem.cap,@object
	.size		.nv.reservedSmem.cap,0x4
